//
// Generated by NVIDIA NVVM Compiler
//
// Compiler Build ID: CL-36424714
// Cuda compilation tools, release 13.0, V13.0.88
// Based on NVVM 20.0.0
//

.version 9.0
.target sm_100
.address_size 64

	// .globl	_Z15MatrixMulKernelPfS_S_i
// _ZZ15MatrixMulKernelPfS_S_iE3Mds has been demoted
// _ZZ15MatrixMulKernelPfS_S_iE3Nds has been demoted

.visible .entry _Z15MatrixMulKernelPfS_S_i(
	.param .u64 .ptr .align 1 _Z15MatrixMulKernelPfS_S_i_param_0,
	.param .u64 .ptr .align 1 _Z15MatrixMulKernelPfS_S_i_param_1,
	.param .u64 .ptr .align 1 _Z15MatrixMulKernelPfS_S_i_param_2,
	.param .u32 _Z15MatrixMulKernelPfS_S_i_param_3
)
{
	.reg .pred 	%p<6>;
	.reg .b32 	%r<35>;
	.reg .b32 	%f<67>;
	.reg .b64 	%rd<13>;
	// demoted variable
	.shared .align 4 .b8 _ZZ15MatrixMulKernelPfS_S_iE3Mds[1024];
	// demoted variable
	.shared .align 4 .b8 _ZZ15MatrixMulKernelPfS_S_iE3Nds[1024];
	ld.param.u64 	%rd3, [_Z15MatrixMulKernelPfS_S_i_param_0];
	ld.param.u64 	%rd4, [_Z15MatrixMulKernelPfS_S_i_param_1];
	ld.param.u64 	%rd5, [_Z15MatrixMulKernelPfS_S_i_param_2];
	ld.param.u32 	%r15, [_Z15MatrixMulKernelPfS_S_i_param_3];
	mov.u32 	%r1, %tid.x;
	mov.u32 	%r16, %ctaid.x;
	mov.u32 	%r2, %tid.y;
	mov.u32 	%r17, %ctaid.y;
	shl.b32 	%r18, %r17, 4;
	add.s32 	%r3, %r18, %r2;
	shl.b32 	%r19, %r16, 4;
	add.s32 	%r4, %r19, %r1;
	cvt.rn.f32.s32 	%f10, %r15;
	mul.f32 	%f11, %f10, 0f3D800000;
	cvt.rpi.f32.f32 	%f1, %f11;
	setp.leu.f32 	%p1, %f1, 0f00000000;
	mov.f32 	%f66, 0f00000000;
	@%p1 bra 	$L__BB0_7;
	shl.b32 	%r21, %r2, 6;
	mov.u32 	%r22, _ZZ15MatrixMulKernelPfS_S_iE3Mds;
	add.s32 	%r5, %r22, %r21;
	shl.b32 	%r23, %r1, 2;
	add.s32 	%r6, %r5, %r23;
	mul.lo.s32 	%r7, %r15, %r3;
	mov.u32 	%r24, _ZZ15MatrixMulKernelPfS_S_iE3Nds;
	add.s32 	%r9, %r24, %r23;
	add.s32 	%r8, %r9, %r21;
	cvta.to.global.u64 	%rd1, %rd3;
	cvta.to.global.u64 	%rd2, %rd4;
	mov.f32 	%f66, 0f00000000;
	mov.b32 	%r34, 0;
$L__BB0_2:
	shl.b32 	%r11, %r34, 4;
	add.s32 	%r25, %r11, %r1;
	max.s32 	%r26, %r3, %r25;
	setp.ge.s32 	%p2, %r26, %r15;
	mov.f32 	%f64, 0f00000000;
	@%p2 bra 	$L__BB0_4;
	add.s32 	%r27, %r25, %r7;
	mul.wide.s32 	%rd6, %r27, 4;
	add.s64 	%rd7, %rd1, %rd6;
	ld.global.f32 	%f64, [%rd7];
$L__BB0_4:
	st.shared.f32 	[%r6], %f64;
	add.s32 	%r13, %r11, %r2;
	max.s32 	%r29, %r13, %r4;
	setp.ge.s32 	%p3, %r29, %r15;
	mov.f32 	%f65, 0f00000000;
	@%p3 bra 	$L__BB0_6;
	mad.lo.s32 	%r30, %r13, %r15, %r4;
	mul.wide.s32 	%rd8, %r30, 4;
	add.s64 	%rd9, %rd2, %rd8;
	ld.global.f32 	%f65, [%rd9];
$L__BB0_6:
	st.shared.f32 	[%r8], %f65;
	bar.sync 	0;
	ld.shared.f32 	%f15, [%r5];
	ld.shared.f32 	%f16, [%r9];
	fma.rn.f32 	%f17, %f15, %f16, %f66;
	ld.shared.f32 	%f18, [%r5+4];
	ld.shared.f32 	%f19, [%r9+64];
	fma.rn.f32 	%f20, %f18, %f19, %f17;
	ld.shared.f32 	%f21, [%r5+8];
	ld.shared.f32 	%f22, [%r9+128];
	fma.rn.f32 	%f23, %f21, %f22, %f20;
	ld.shared.f32 	%f24, [%r5+12];
	ld.shared.f32 	%f25, [%r9+192];
	fma.rn.f32 	%f26, %f24, %f25, %f23;
	ld.shared.f32 	%f27, [%r5+16];
	ld.shared.f32 	%f28, [%r9+256];
	fma.rn.f32 	%f29, %f27, %f28, %f26;
	ld.shared.f32 	%f30, [%r5+20];
	ld.shared.f32 	%f31, [%r9+320];
	fma.rn.f32 	%f32, %f30, %f31, %f29;
	ld.shared.f32 	%f33, [%r5+24];
	ld.shared.f32 	%f34, [%r9+384];
	fma.rn.f32 	%f35, %f33, %f34, %f32;
	ld.shared.f32 	%f36, [%r5+28];
	ld.shared.f32 	%f37, [%r9+448];
	fma.rn.f32 	%f38, %f36, %f37, %f35;
	ld.shared.f32 	%f39, [%r5+32];
	ld.shared.f32 	%f40, [%r9+512];
	fma.rn.f32 	%f41, %f39, %f40, %f38;
	ld.shared.f32 	%f42, [%r5+36];
	ld.shared.f32 	%f43, [%r9+576];
	fma.rn.f32 	%f44, %f42, %f43, %f41;
	ld.shared.f32 	%f45, [%r5+40];
	ld.shared.f32 	%f46, [%r9+640];
	fma.rn.f32 	%f47, %f45, %f46, %f44;
	ld.shared.f32 	%f48, [%r5+44];
	ld.shared.f32 	%f49, [%r9+704];
	fma.rn.f32 	%f50, %f48, %f49, %f47;
	ld.shared.f32 	%f51, [%r5+48];
	ld.shared.f32 	%f52, [%r9+768];
	fma.rn.f32 	%f53, %f51, %f52, %f50;
	ld.shared.f32 	%f54, [%r5+52];
	ld.shared.f32 	%f55, [%r9+832];
	fma.rn.f32 	%f56, %f54, %f55, %f53;
	ld.shared.f32 	%f57, [%r5+56];
	ld.shared.f32 	%f58, [%r9+896];
	fma.rn.f32 	%f59, %f57, %f58, %f56;
	ld.shared.f32 	%f60, [%r5+60];
	ld.shared.f32 	%f61, [%r9+960];
	fma.rn.f32 	%f66, %f60, %f61, %f59;
	bar.sync 	0;
	add.s32 	%r34, %r34, 1;
	cvt.rn.f32.u32 	%f62, %r34;
	setp.gt.f32 	%p4, %f1, %f62;
	@%p4 bra 	$L__BB0_2;
$L__BB0_7:
	max.s32 	%r32, %r3, %r4;
	setp.ge.s32 	%p5, %r32, %r15;
	@%p5 bra 	$L__BB0_9;
	mad.lo.s32 	%r33, %r15, %r3, %r4;
	cvta.to.global.u64 	%rd10, %rd5;
	mul.wide.u32 	%rd11, %r33, 4;
	add.s64 	%rd12, %rd10, %rd11;
	st.global.f32 	[%rd12], %f66;
$L__BB0_9:
	ret;

}


// ===== COMPILED SASS (sm_100) =====

	.target	sm_100

	.elftype	@"ET_EXEC"


//--------------------- .note.nv.tkinfo           --------------------------
	.section	.note.nv.tkinfo,"",@"SHT_NOTE"
	.sectionflags	@"SHF_NOTE_NV_TKINFO"
	.tkinfo
        /*0018*/ 	.word	0x00000002
        /*0030*/ 	.string	""
        /*0030*/ 	.string	"ptxas"
        /*0030*/ 	.string	"Cuda compilation tools, release 13.0, V13.0.88"
        /*0030*/ 	.string	"Build cuda_13.0.r13.0/compiler.36424714_0"
        /*0030*/ 	.string	"-arch sm_100 -m 64 "



//--------------------- .note.nv.cuinfo           --------------------------
	.section	.note.nv.cuinfo,"",@"SHT_NOTE"
	.sectionflags	@"SHF_NOTE_NV_CUINFO"
        /*0018*/ 	.short	0x0002
        /*001a*/ 	.short	0x0064
        /*001c*/ 	.short	0x0082
	.zero		2


//--------------------- .nv.info                  --------------------------
	.section	.nv.info,"",@"SHT_CUDA_INFO"
	.align	4


	//----- nvinfo : EIATTR_REGCOUNT
	.align		4
        /*0000*/ 	.byte	0x04, 0x2f
        /*0002*/ 	.short	(.L_1 - .L_0)
	.align		4
.L_0:
        /*0004*/ 	.word	index@(_Z15MatrixMulKernelPfS_S_i)
        /*0008*/ 	.word	0x00000020


	//----- nvinfo : EIATTR_FRAME_SIZE
	.align		4
.L_1:
        /*000c*/ 	.byte	0x04, 0x11
        /*000e*/ 	.short	(.L_3 - .L_2)
	.align		4
.L_2:
        /*0010*/ 	.word	index@(_Z15MatrixMulKernelPfS_S_i)
        /*0014*/ 	.word	0x00000000


	//----- nvinfo : EIATTR_MIN_STACK_SIZE
	.align		4
.L_3:
        /*0018*/ 	.byte	0x04, 0x12
        /*001a*/ 	.short	(.L_5 - .L_4)
	.align		4
.L_4:
        /*001c*/ 	.word	index@(_Z15MatrixMulKernelPfS_S_i)
        /*0020*/ 	.word	0x00000000
.L_5:


//--------------------- .nv.compat                --------------------------
	.section	.nv.compat,"",@"SHT_CUDA_COMPAT_INFO"
	.align	4
        /*0000*/ 	.byte	0x02, 0x09, 0x00, 0x00, 0x02, 0x02, 0x01, 0x00, 0x02, 0x05, 0x05, 0x00, 0x03, 0x07, 0x01, 0x01
        /*0010*/ 	.byte	0x02, 0x03, 0x00, 0x00, 0x02, 0x06, 0x01, 0x00, 0x04, 0x0b, 0x08, 0x00, 0x09, 0x00, 0x00, 0x00
        /*0020*/ 	.byte	0x00, 0x00, 0x00, 0x00


//--------------------- .nv.info._Z15MatrixMulKernelPfS_S_i --------------------------
	.section	.nv.info._Z15MatrixMulKernelPfS_S_i,"",@"SHT_CUDA_INFO"
	.sectionflags	@""
	.align	4


	//----- nvinfo : EIATTR_CUDA_API_VERSION
	.align		4
        /*0000*/ 	.byte	0x04, 0x37
        /*0002*/ 	.short	(.L_7 - .L_6)
.L_6:
        /*0004*/ 	.word	0x00000082


	//----- nvinfo : EIATTR_KPARAM_INFO
	.align		4
.L_7:
        /*0008*/ 	.byte	0x04, 0x17
        /*000a*/ 	.short	(.L_9 - .L_8)
.L_8:
        /*000c*/ 	.word	0x00000000
        /*0010*/ 	.short	0x0003
        /*0012*/ 	.short	0x0018
        /*0014*/ 	.byte	0x00, 0xf0, 0x11, 0x00


	//----- nvinfo : EIATTR_KPARAM_INFO
	.align		4
.L_9:
        /*0018*/ 	.byte	0x04, 0x17
        /*001a*/ 	.short	(.L_11 - .L_10)
.L_10:
        /*001c*/ 	.word	0x00000000
        /*0020*/ 	.short	0x0002
        /*0022*/ 	.short	0x0010
        /*0024*/ 	.byte	0x00, 0xf5, 0x21, 0x00


	//----- nvinfo : EIATTR_KPARAM_INFO
	.align		4
.L_11:
        /*0028*/ 	.byte	0x04, 0x17
        /*002a*/ 	.short	(.L_13 - .L_12)
.L_12:
        /*002c*/ 	.word	0x00000000
        /*0030*/ 	.short	0x0001
        /*0032*/ 	.short	0x0008
        /*0034*/ 	.byte	0x00, 0xf5, 0x21, 0x00


	//----- nvinfo : EIATTR_KPARAM_INFO
	.align		4
.L_13:
        /*0038*/ 	.byte	0x04, 0x17
        /*003a*/ 	.short	(.L_15 - .L_14)
.L_14:
        /*003c*/ 	.word	0x00000000
        /*0040*/ 	.short	0x0000
        /*0042*/ 	.short	0x0000
        /*0044*/ 	.byte	0x00, 0xf5, 0x21, 0x00


	//----- nvinfo : EIATTR_SPARSE_MMA_MASK
	.align		4
.L_15:
        /*0048*/ 	.byte	0x03, 0x50
        /*004a*/ 	.short	0x0000


	//----- nvinfo : EIATTR_MAXREG_COUNT
	.align		4
        /*004c*/ 	.byte	0x03, 0x1b
        /*004e*/ 	.short	0x00ff


	//----- nvinfo : EIATTR_NUM_BARRIERS
	.align		4
        /*0050*/ 	.byte	0x02, 0x4c
        /*0052*/ 	.byte	0x01
	.zero		1


	//----- nvinfo : EIATTR_MERCURY_ISA_VERSION
	.align		4
        /*0054*/ 	.byte	0x03, 0x5f
        /*0056*/ 	.short	0x0101


	//----- nvinfo : EIATTR_VRC_CTA_INIT_COUNT
	.align		4
        /*0058*/ 	.byte	0x02, 0x4a
	.zero		1
	.zero		1


	//----- nvinfo : EIATTR_EXIT_INSTR_OFFSETS
	.align		4
        /*005c*/ 	.byte	0x04, 0x1c
        /*005e*/ 	.short	(.L_17 - .L_16)


	//   ....[0]....
.L_16:
        /*0060*/ 	.word	0x000005a0


	//   ....[1]....
        /*0064*/ 	.word	0x000005f0


	//----- nvinfo : EIATTR_CBANK_PARAM_SIZE
	.align		4
.L_17:
        /*0068*/ 	.byte	0x03, 0x19
        /*006a*/ 	.short	0x001c


	//----- nvinfo : EIATTR_PARAM_CBANK
	.align		4
        /*006c*/ 	.byte	0x04, 0x0a
        /*006e*/ 	.short	(.L_19 - .L_18)
	.align		4
.L_18:
        /*0070*/ 	.word	index@(.nv.constant0._Z15MatrixMulKernelPfS_S_i)
        /*0074*/ 	.short	0x0380
        /*0076*/ 	.short	0x001c


	//----- nvinfo : EIATTR_SW_WAR
	.align		4
.L_19:
        /*0078*/ 	.byte	0x04, 0x36
        /*007a*/ 	.short	(.L_21 - .L_20)
.L_20:
        /*007c*/ 	.word	0x00000008
.L_21:


//--------------------- .nv.callgraph             --------------------------
	.section	.nv.callgraph,"",@"SHT_CUDA_CALLGRAPH"
	.align	4
	.sectionentsize	8
	.align		4
        /*0000*/ 	.word	0x00000000
	.align		4
        /*0004*/ 	.word	0xffffffff
	.align		4
        /*0008*/ 	.word	0x00000000
	.align		4
        /*000c*/ 	.word	0xfffffffe
	.align		4
        /*0010*/ 	.word	0x00000000
	.align		4
        /*0014*/ 	.word	0xfffffffd
	.align		4
        /*0018*/ 	.word	0x00000000
	.align		4
        /*001c*/ 	.word	0xfffffffc


//--------------------- .text._Z15MatrixMulKernelPfS_S_i --------------------------
	.section	.text._Z15MatrixMulKernelPfS_S_i,"ax",@progbits
	.align	128
        .global         _Z15MatrixMulKernelPfS_S_i
        .type           _Z15MatrixMulKernelPfS_S_i,@function
        .size           _Z15MatrixMulKernelPfS_S_i,(.L_x_3 - _Z15MatrixMulKernelPfS_S_i)
        .other          _Z15MatrixMulKernelPfS_S_i,@"STO_CUDA_ENTRY STV_DEFAULT"
_Z15MatrixMulKernelPfS_S_i:
.text._Z15MatrixMulKernelPfS_S_i:
[----:B------:R-:W-:Y:S01]  /*0000*/  LDC R1, c[0x0][0x37c] ;  /* 0x0000df00ff017b82 */ /* 0x000fe20000000800 */
[----:B------:R-:W0:Y:S01]  /*0010*/  LDCU UR4, c[0x0][0x398] ;  /* 0x00007300ff0477ac */ /* 0x000e220008000800 */
[----:B------:R-:W1:Y:S01]  /*0020*/  S2R R0, SR_TID.Y ;  /* 0x0000000000007919 */ /* 0x000e620000002200 */
[----:B------:R-:W-:Y:S01]  /*0030*/  HFMA2 R23, -RZ, RZ, 0, 0 ;  /* 0x00000000ff177431 */ /* 0x000fe200000001ff */
[----:B------:R-:W2:Y:S01]  /*0040*/  LDCU.64 UR8, c[0x0][0x358] ;  /* 0x00006b00ff0877ac */ /* 0x000ea20008000a00 */
[----:B------:R-:W1:Y:S01]  /*0050*/  S2R R5, SR_CTAID.Y ;  /* 0x0000000000057919 */ /* 0x000e620000002600 */
[----:B------:R-:W3:Y:S01]  /*0060*/  S2R R2, SR_TID.X ;  /* 0x0000000000027919 */ /* 0x000ee20000002100 */
[----:B------:R-:W3:Y:S01]  /*0070*/  S2R R13, SR_CTAID.X ;  /* 0x00000000000d7919 */ /* 0x000ee20000002500 */
[----:B0-----:R-:W-:-:S05]  /*0080*/  I2FP.F32.S32 R3, UR4 ;  /* 0x0000000400037c45 */ /* 0x001fca0008201400 */
[----:B------:R-:W-:-:S06]  /*0090*/  FMUL R3, R3, 0.0625 ;  /* 0x3d80000003037820 */ /* 0x000fcc0000400000 */
[----:B------:R-:W0:Y:S01]  /*00a0*/  FRND.CEIL R3, R3 ;  /* 0x0000000300037307 */ /* 0x000e220000209000 */
[----:B-1----:R-:W-:Y:S02]  /*00b0*/  LEA R12, R5, R0, 0x4 ;  /* 0x00000000050c7211 */ /* 0x002fe400078e20ff */
[----:B0-----:R-:W-:Y:S02]  /*00c0*/  FSETP.GT.AND P0, PT, R3, RZ, PT ;  /* 0x000000ff0300720b */ /* 0x001fe40003f04000 */
[----:B---3--:R-:W-:-:S04]  /*00d0*/  LEA R13, R13, R2, 0x4 ;  /* 0x000000020d0d7211 */ /* 0x008fc800078e20ff */
[----:B------:R-:W-:-:S07]  /*00e0*/  VIMNMX R14, PT, PT, R12, R13, !PT ;  /* 0x0000000d0c0e7248 */ /* 0x000fce0007fe0100 */
[----:B--2---:R-:W-:Y:S05]  /*00f0*/  @!P0 BRA `(.L_x_0) ;  /* 0x0000000400248947 */ /* 0x004fea0003800000 */
[----:B------:R-:W0:Y:S01]  /*0100*/  S2UR UR6, SR_CgaCtaId ;  /* 0x00000000000679c3 */ /* 0x000e220000008800 */
[----:B------:R-:W-:Y:S01]  /*0110*/  UMOV UR4, 0x400 ;  /* 0x0000040000047882 */ /* 0x000fe20000000000 */
[----:B------:R-:W-:Y:S01]  /*0120*/  MOV R23, RZ ;  /* 0x000000ff00177202 */ /* 0x000fe20000000f00 */
[----:B------:R-:W-:Y:S01]  /*0130*/  UIADD3 UR5, UPT, UPT, UR4, 0x400, URZ ;  /* 0x0000040004057890 */ /* 0x000fe2000fffe0ff */
[----:B------:R-:W-:Y:S01]  /*0140*/  MOV R21, RZ ;  /* 0x000000ff00157202 */ /* 0x000fe20000000f00 */
[----:B------:R-:W1:Y:S01]  /*0150*/  LDCU UR7, c[0x0][0x398] ;  /* 0x00007300ff0777ac */ /* 0x000e620008000800 */
[----:B0-----:R-:W-:Y:S02]  /*0160*/  ULEA UR4, UR6, UR4, 0x18 ;  /* 0x0000000406047291 */ /* 0x001fe4000f8ec0ff */
[----:B------:R-:W-:-:S04]  /*0170*/  ULEA UR5, UR6, UR5, 0x18 ;  /* 0x0000000506057291 */ /* 0x000fc8000f8ec0ff */
[----:B------:R-:W-:Y:S02]  /*0180*/  LEA R17, R0, UR4, 0x6 ;  /* 0x0000000400117c11 */ /* 0x000fe4000f8e30ff */
[C---:B------:R-:W-:Y:S02]  /*0190*/  LEA R19, R2.reuse, UR5, 0x2 ;  /* 0x0000000502137c11 */ /* 0x040fe4000f8e10ff */
[----:B------:R-:W-:Y:S02]  /*01a0*/  LEA R16, R2, R17, 0x2 ;  /* 0x0000001102107211 */ /* 0x000fe400078e10ff */
[----:B-1----:R-:W-:-:S07]  /*01b0*/  LEA R15, R0, R19, 0x6 ;  /* 0x00000013000f7211 */ /* 0x002fce00078e30ff */
.L_x_1:
[C---:B------:R-:W-:Y:S01]  /*01c0*/  LEA R9, R21.reuse, R2, 0x4 ;  /* 0x0000000215097211 */ /* 0x040fe200078e20ff */
[----:B------:R-:W-:Y:S01]  /*01d0*/  UMOV UR4, UR7 ;  /* 0x0000000700047c82 */ /* 0x000fe20008000000 */
[----:B------:R-:W-:Y:S01]  /*01e0*/  LEA R8, R21, R0, 0x4 ;  /* 0x0000000015087211 */ /* 0x000fe200078e20ff */
[----:B------:R-:W-:Y:S01]  /*01f0*/  HFMA2 R20, -RZ, RZ, 0, 0 ;  /* 0x00000000ff147431 */ /* 0x000fe200000001ff */
[----:B------:R-:W-:Y:S02]  /*0200*/  VIMNMX R4, PT, PT, R12, R9, !PT ;  /* 0x000000090c047248 */ /* 0x000fe40007fe0100 */
[----:B------:R-:W-:Y:S02]  /*0210*/  VIMNMX R5, PT, PT, R13, R8, !PT ;  /* 0x000000080d057248 */ /* 0x000fe40007fe0100 */
[----:B------:R-:W-:Y:S02]  /*0220*/  ISETP.GE.AND P0, PT, R4, UR4, PT ;  /* 0x0000000404007c0c */ /* 0x000fe4000bf06270 */
[----:B------:R-:W-:-:S02]  /*0230*/  ISETP.GE.AND P1, PT, R5, UR4, PT ;  /* 0x0000000405007c0c */ /* 0x000fc4000bf26270 */
[----:B------:R-:W-:-:S09]  /*0240*/  MOV R24, RZ ;  /* 0x000000ff00187202 */ /* 0x000fd20000000f00 */
[----:B------:R-:W0:Y:S01]  /*0250*/  @!P0 LDC.64 R4, c[0x0][0x380] ;  /* 0x0000e000ff048b82 */ /* 0x000e220000000a00 */
[----:B------:R-:W-:Y:S02]  /*0260*/  @!P0 IMAD R9, R12, UR4, R9 ;  /* 0x000000040c098c24 */ /* 0x000fe4000f8e0209 */
[----:B------:R-:W-:-:S05]  /*0270*/  @!P1 IMAD R27, R8, UR4, R13 ;  /* 0x00000004081b9c24 */ /* 0x000fca000f8e020d */
[----:B------:R-:W1:Y:S01]  /*0280*/  @!P1 LDC.64 R6, c[0x0][0x388] ;  /* 0x0000e200ff069b82 */ /* 0x000e620000000a00 */
[----:B0-----:R-:W-:-:S05]  /*0290*/  @!P0 IMAD.WIDE R4, R9, 0x4, R4 ;  /* 0x0000000409048825 */ /* 0x001fca00078e0204 */
[----:B------:R-:W2:Y:S01]  /*02a0*/  @!P0 LDG.E R20, desc[UR8][R4.64] ;  /* 0x0000000804148981 */ /* 0x000ea2000c1e1900 */
[----:B-1----:R-:W-:-:S05]  /*02b0*/  @!P1 IMAD.WIDE R26, R27, 0x4, R6 ;  /* 0x000000041b1a9825 */ /* 0x002fca00078e0206 */
[----:B------:R-:W3:Y:S01]  /*02c0*/  @!P1 LDG.E R24, desc[UR8][R26.64] ;  /* 0x000000081a189981 */ /* 0x000ee2000c1e1900 */
[----:B------:R-:W-:-:S03]  /*02d0*/  IADD3 R21, PT, PT, R21, 0x1, RZ ;  /* 0x0000000115157810 */ /* 0x000fc60007ffe0ff */
[----:B--2---:R-:W-:Y:S04]  /*02e0*/  STS [R16], R20 ;  /* 0x0000001410007388 */ /* 0x004fe80000000800 */
[----:B---3--:R-:W-:Y:S01]  /*02f0*/  STS [R15], R24 ;  /* 0x000000180f007388 */ /* 0x008fe20000000800 */
[----:B------:R-:W-:Y:S06]  /*0300*/  BAR.SYNC.DEFER_BLOCKING 0x0 ;  /* 0x0000000000007b1d */ /* 0x000fec0000010000 */
[----:B------:R-:W-:Y:S04]  /*0310*/  LDS R28, [R19] ;  /* 0x00000000131c7984 */ /* 0x000fe80000000800 */
[----:B------:R-:W0:Y:S04]  /*0320*/  LDS.128 R8, [R17] ;  /* 0x0000000011087984 */ /* 0x000e280000000c00 */
[----:B------:R-:W1:Y:S04]  /*0330*/  LDS R26, [R19+0x40] ;  /* 0x00004000131a7984 */ /* 0x000e680000000800 */
[----:B------:R-:W2:Y:S04]  /*0340*/  LDS R29, [R19+0x80] ;  /* 0x00008000131d7984 */ /* 0x000ea80000000800 */
[----:B------:R-:W3:Y:S04]  /*0350*/  LDS R22, [R19+0xc0] ;  /* 0x0000c00013167984 */ /* 0x000ee80000000800 */
[----:B------:R-:W-:Y:S04]  /*0360*/  LDS R25, [R19+0x100] ;  /* 0x0001000013197984 */ /* 0x000fe80000000800 */
[----:B------:R-:W4:Y:S04]  /*0370*/  LDS.128 R4, [R17+0x10] ;  /* 0x0000100011047984 */ /* 0x000f280000000c00 */
[----:B------:R-:W5:Y:S04]  /*0380*/  LDS R18, [R19+0x140] ;  /* 0x0001400013127984 */ /* 0x000f680000000800 */
[----:B------:R-:W5:Y:S04]  /*0390*/  LDS R27, [R19+0x180] ;  /* 0x00018000131b7984 */ /* 0x000f680000000800 */
[----:B------:R-:W5:Y:S01]  /*03a0*/  LDS R20, [R19+0x1c0] ;  /* 0x0001c00013147984 */ /* 0x000f620000000800 */
[----:B0-----:R-:W-:-:S03]  /*03b0*/  FFMA R8, R8, R28, R23 ;  /* 0x0000001c08087223 */ /* 0x001fc60000000017 */
[----:B------:R-:W-:Y:S01]  /*03c0*/  LDS R23, [R19+0x200] ;  /* 0x0002000013177984 */ /* 0x000fe20000000800 */
[----:B-1----:R-:W-:-:S04]  /*03d0*/  FFMA R8, R26, R9, R8 ;  /* 0x000000091a087223 */ /* 0x002fc80000000008 */
[----:B--2---:R-:W-:-:S04]  /*03e0*/  FFMA R29, R29, R10, R8 ;  /* 0x0000000a1d1d7223 */ /* 0x004fc80000000008 */
[----:B---3--:R-:W-:Y:S02]  /*03f0*/  FFMA R29, R22, R11, R29 ;  /* 0x0000000b161d7223 */ /* 0x008fe4000000001d */
[----:B------:R-:W0:Y:S04]  /*0400*/  LDS.128 R8, [R17+0x20] ;  /* 0x0000200011087984 */ /* 0x000e280000000c00 */
[----:B------:R-:W1:Y:S01]  /*0410*/  LDS R22, [R19+0x240] ;  /* 0x0002400013167984 */ /* 0x000e620000000800 */
[----:B----4-:R-:W-:-:S04]  /*0420*/  FFMA R25, R4, R25, R29 ;  /* 0x0000001904197223 */ /* 0x010fc8000000001d */
[----:B-----5:R-:W-:Y:S02]  /*0430*/  FFMA R18, R18, R5, R25 ;  /* 0x0000000512127223 */ /* 0x020fe40000000019 */
[----:B------:R-:W2:Y:S02]  /*0440*/  LDS R25, [R19+0x280] ;  /* 0x0002800013197984 */ /* 0x000ea40000000800 */
[----:B------:R-:W-:Y:S02]  /*0450*/  FFMA R27, R27, R6, R18 ;  /* 0x000000061b1b7223 */ /* 0x000fe40000000012 */
[----:B------:R-:W3:Y:S02]  /*0460*/  LDS R18, [R19+0x2c0] ;  /* 0x0002c00013127984 */ /* 0x000ee40000000800 */
[----:B------:R-:W-:Y:S02]  /*0470*/  FFMA R29, R20, R7, R27 ;  /* 0x00000007141d7223 */ /* 0x000fe4000000001b */
[----:B------:R-:W-:Y:S04]  /*0480*/  LDS R27, [R19+0x300] ;  /* 0x00030000131b7984 */ /* 0x000fe80000000800 */
[----:B------:R-:W4:Y:S04]  /*0490*/  LDS.128 R4, [R17+0x30] ;  /* 0x0000300011047984 */ /* 0x000f280000000c00 */
[----:B------:R-:W5:Y:S01]  /*04a0*/  LDS R20, [R19+0x340] ;  /* 0x0003400013147984 */ /* 0x000f620000000800 */
[----:B0-----:R-:W-:-:S03]  /*04b0*/  FFMA R29, R8, R23, R29 ;  /* 0x00000017081d7223 */ /* 0x001fc6000000001d */
[----:B------:R-:W0:Y:S04]  /*04c0*/  LDS R23, [R19+0x380] ;  /* 0x0003800013177984 */ /* 0x000e280000000800 */
[----:B------:R-:W0:Y:S01]  /*04d0*/  LDS R8, [R19+0x3c0] ;  /* 0x0003c00013087984 */ /* 0x000e220000000800 */
[----:B-1----:R-:W-:-:S04]  /*04e0*/  FFMA R22, R22, R9, R29 ;  /* 0x0000000916167223 */ /* 0x002fc8000000001d */
[----:B--2---:R-:W-:-:S04]  /*04f0*/  FFMA R25, R25, R10, R22 ;  /* 0x0000000a19197223 */ /* 0x004fc80000000016 */
[----:B---3--:R-:W-:-:S04]  /*0500*/  FFMA R11, R18, R11, R25 ;  /* 0x0000000b120b7223 */ /* 0x008fc80000000019 */
[----:B----4-:R-:W-:Y:S01]  /*0510*/  FFMA R11, R4, R27, R11 ;  /* 0x0000001b040b7223 */ /* 0x010fe2000000000b */
[----:B------:R-:W-:Y:S01]  /*0520*/  I2FP.F32.U32 R4, R21 ;  /* 0x0000001500047245 */ /* 0x000fe20000201000 */
[----:B------:R-:W-:Y:S03]  /*0530*/  BAR.SYNC.DEFER_BLOCKING 0x0 ;  /* 0x0000000000007b1d */ /* 0x000fe60000010000 */
[----:B------:R-:W-:Y:S01]  /*0540*/  FSETP.GT.AND P0, PT, R3, R4, PT ;  /* 0x000000040300720b */ /* 0x000fe20003f04000 */
[----:B-----5:R-:W-:-:S04]  /*0550*/  FFMA R20, R20, R5, R11 ;  /* 0x0000000514147223 */ /* 0x020fc8000000000b */
[----:B0-----:R-:W-:-:S04]  /*0560*/  FFMA R23, R23, R6, R20 ;  /* 0x0000000617177223 */ /* 0x001fc80000000014 */
[----:B------:R-:W-:-:S04]  /*0570*/  FFMA R23, R8, R7, R23 ;  /* 0x0000000708177223 */ /* 0x000fc80000000017 */
[----:B------:R-:W-:Y:S05]  /*0580*/  @P0 BRA `(.L_x_1) ;  /* 0xfffffffc000c0947 */ /* 0x000fea000383ffff */
.L_x_0:
[----:B------:R-:W-:-:S13]  /*0590*/  ISETP.GE.AND P0, PT, R14, UR4, PT ;  /* 0x000000040e007c0c */ /* 0x000fda000bf06270 */
[----:B------:R-:W-:Y:S05]  /*05a0*/  @P0 EXIT ;  /* 0x000000000000094d */ /* 0x000fea0003800000 */
[----:B------:R-:W0:Y:S01]  /*05b0*/  LDC.64 R2, c[0x0][0x390] ;  /* 0x0000e400ff027b82 */ /* 0x000e220000000a00 */
[----:B------:R-:W-:-:S04]  /*05c0*/  IMAD R13, R12, UR4, R13 ;  /* 0x000000040c0d7c24 */ /* 0x000fc8000f8e020d */
[----:B0-----:R-:W-:-:S05]  /*05d0*/  IMAD.WIDE.U32 R2, R13, 0x4, R2 ;  /* 0x000000040d027825 */ /* 0x001fca00078e0002 */
[----:B------:R-:W-:Y:S01]  /*05e0*/  STG.E desc[UR8][R2.64], R23 ;  /* 0x0000001702007986 */ /* 0x000fe2000c101908 */
[----:B------:R-:W-:Y:S05]  /*05f0*/  EXIT ;  /* 0x000000000000794d */ /* 0x000fea0003800000 */
.L_x_2:
[----:B------:R-:W-:-:S00]  /*0600*/  BRA `(.L_x_2) ;  /* 0xfffffffc00fc7947 */ /* 0x000fc0000383ffff */
[----:B------:R-:W-:-:S00]  /*0610*/  NOP ;  /* 0x0000000000007918 */ /* 0x000fc00000000000 */
        /* <DEDUP_REMOVED lines=14> */
.L_x_3:


//--------------------- .nv.shared._Z15MatrixMulKernelPfS_S_i --------------------------
	.section	.nv.shared._Z15MatrixMulKernelPfS_S_i,"aw",@nobits
	.sectionflags	@""
	.align	4
.nv.shared._Z15MatrixMulKernelPfS_S_i:
	.zero		3072


//--------------------- .nv.shared.reserved.0     --------------------------
	.section	.nv.shared.reserved.0,"aw",@nobits
	.weak		__nv_reservedSMEM_offset_0_alias
	.size		__nv_reservedSMEM_offset_0_alias, 0, 64
	.other		__nv_reservedSMEM_offset_0_alias,@"STO_CUDA_RESERVED_SHARED STV_DEFAULT"
__nv_reservedSMEM_offset_0_alias:
	.zero		0
	.zero		64


//--------------------- .nv.constant0._Z15MatrixMulKernelPfS_S_i --------------------------
	.section	.nv.constant0._Z15MatrixMulKernelPfS_S_i,"a",@progbits
	.sectionflags	@""
	.align	4
.nv.constant0._Z15MatrixMulKernelPfS_S_i:
	.zero		924


//--------------------- SYMBOLS --------------------------

	.type		.nv.reservedSmem.offset0,@object
	.size		.nv.reservedSmem.offset0,0x4
	.type		.nv.reservedSmem.cap,@object
	.size		.nv.reservedSmem.cap,0x4
